//
// Generated by NVIDIA NVVM Compiler
//
// Compiler Build ID: CL-36424714
// Cuda compilation tools, release 13.0, V13.0.88
// Based on NVVM 20.0.0
//

.version 9.0
.target sm_100
.address_size 64

	// .globl	_Z3colPjjj
.global .align 8 .u64 seed;

.visible .entry _Z3colPjjj(
	.param .u64 .ptr .align 1 _Z3colPjjj_param_0,
	.param .u32 _Z3colPjjj_param_1,
	.param .u32 _Z3colPjjj_param_2
)
{
	.reg .pred 	%p<6>;
	.reg .b32 	%r<125>;
	.reg .b64 	%rd<23>;

	ld.param.u64 	%rd2, [_Z3colPjjj_param_0];
	ld.param.u32 	%r16, [_Z3colPjjj_param_1];
	ld.param.u32 	%r17, [_Z3colPjjj_param_2];
	cvta.to.global.u64 	%rd1, %rd2;
	mov.u32 	%r18, %ctaid.x;
	mov.u32 	%r19, %ntid.x;
	mov.u32 	%r20, %tid.x;
	mad.lo.s32 	%r21, %r18, %r19, %r20;
	mul.lo.s32 	%r122, %r21, %r16;
	add.s32 	%r1, %r122, %r16;
	setp.ge.u32 	%p1, %r122, %r1;
	@%p1 bra 	$L__BB0_7;
	and.b32  	%r3, %r16, 3;
	setp.eq.s32 	%p2, %r3, 0;
	@%p2 bra 	$L__BB0_4;
	neg.s32 	%r120, %r3;
$L__BB0_3:
	.pragma "nounroll";
	ld.global.u64 	%rd3, [seed];
	cvta.to.global.u64 	%rd4, %rd3;
	ld.global.u32 	%r22, [%rd4];
	mul.lo.s32 	%r23, %r22, %r122;
	ld.global.u32 	%r24, [%rd4+4];
	mul.lo.s32 	%r25, %r24, %r23;
	ld.global.u32 	%r26, [%rd4+8];
	mul.lo.s32 	%r27, %r26, %r25;
	ld.global.u32 	%r28, [%rd4+12];
	mul.lo.s32 	%r29, %r28, %r27;
	ld.global.u32 	%r30, [%rd4+16];
	mul.lo.s32 	%r31, %r30, %r29;
	ld.global.u32 	%r32, [%rd4+20];
	mul.lo.s32 	%r33, %r32, %r31;
	ld.global.u32 	%r34, [%rd4+24];
	mul.lo.s32 	%r35, %r34, %r33;
	ld.global.u32 	%r36, [%rd4+28];
	mul.lo.s32 	%r37, %r36, %r35;
	rem.u32 	%r38, %r37, %r17;
	mul.wide.u32 	%rd5, %r38, 4;
	add.s64 	%rd6, %rd1, %rd5;
	ld.global.u32 	%r39, [%rd6];
	add.s32 	%r40, %r39, 1;
	st.global.u32 	[%rd6], %r40;
	add.s32 	%r122, %r122, 1;
	add.s32 	%r120, %r120, 1;
	setp.ne.s32 	%p3, %r120, 0;
	@%p3 bra 	$L__BB0_3;
$L__BB0_4:
	add.s32 	%r41, %r16, -1;
	setp.lt.u32 	%p4, %r41, 3;
	@%p4 bra 	$L__BB0_7;
	sub.s32 	%r124, %r122, %r1;
	add.s32 	%r123, %r122, 1;
$L__BB0_6:
	add.s32 	%r42, %r123, -1;
	ld.global.u64 	%rd7, [seed];
	cvta.to.global.u64 	%rd8, %rd7;
	ld.global.u32 	%r43, [%rd8];
	mul.lo.s32 	%r44, %r43, %r42;
	ld.global.u32 	%r45, [%rd8+4];
	mul.lo.s32 	%r46, %r45, %r44;
	ld.global.u32 	%r47, [%rd8+8];
	mul.lo.s32 	%r48, %r47, %r46;
	ld.global.u32 	%r49, [%rd8+12];
	mul.lo.s32 	%r50, %r49, %r48;
	ld.global.u32 	%r51, [%rd8+16];
	mul.lo.s32 	%r52, %r51, %r50;
	ld.global.u32 	%r53, [%rd8+20];
	mul.lo.s32 	%r54, %r53, %r52;
	ld.global.u32 	%r55, [%rd8+24];
	mul.lo.s32 	%r56, %r55, %r54;
	ld.global.u32 	%r57, [%rd8+28];
	mul.lo.s32 	%r58, %r57, %r56;
	rem.u32 	%r59, %r58, %r17;
	mul.wide.u32 	%rd9, %r59, 4;
	add.s64 	%rd10, %rd1, %rd9;
	ld.global.u32 	%r60, [%rd10];
	add.s32 	%r61, %r60, 1;
	st.global.u32 	[%rd10], %r61;
	ld.global.u64 	%rd11, [seed];
	cvta.to.global.u64 	%rd12, %rd11;
	add.s32 	%r62, %r123, 2;
	ld.global.u32 	%r63, [%rd12];
	mul.lo.s32 	%r64, %r63, %r123;
	ld.global.u32 	%r65, [%rd12+4];
	mul.lo.s32 	%r66, %r65, %r64;
	ld.global.u32 	%r67, [%rd12+8];
	mul.lo.s32 	%r68, %r67, %r66;
	ld.global.u32 	%r69, [%rd12+12];
	mul.lo.s32 	%r70, %r69, %r68;
	ld.global.u32 	%r71, [%rd12+16];
	mul.lo.s32 	%r72, %r71, %r70;
	ld.global.u32 	%r73, [%rd12+20];
	mul.lo.s32 	%r74, %r73, %r72;
	ld.global.u32 	%r75, [%rd12+24];
	mul.lo.s32 	%r76, %r75, %r74;
	ld.global.u32 	%r77, [%rd12+28];
	mul.lo.s32 	%r78, %r77, %r76;
	rem.u32 	%r79, %r78, %r17;
	mul.wide.u32 	%rd13, %r79, 4;
	add.s64 	%rd14, %rd1, %rd13;
	ld.global.u32 	%r80, [%rd14];
	add.s32 	%r81, %r80, 1;
	st.global.u32 	[%rd14], %r81;
	ld.global.u64 	%rd15, [seed];
	cvta.to.global.u64 	%rd16, %rd15;
	ld.global.u32 	%r82, [%rd16];
	mad.lo.s32 	%r83, %r82, %r123, %r82;
	ld.global.u32 	%r84, [%rd16+4];
	mul.lo.s32 	%r85, %r84, %r83;
	ld.global.u32 	%r86, [%rd16+8];
	mul.lo.s32 	%r87, %r86, %r85;
	ld.global.u32 	%r88, [%rd16+12];
	mul.lo.s32 	%r89, %r88, %r87;
	ld.global.u32 	%r90, [%rd16+16];
	mul.lo.s32 	%r91, %r90, %r89;
	ld.global.u32 	%r92, [%rd16+20];
	mul.lo.s32 	%r93, %r92, %r91;
	ld.global.u32 	%r94, [%rd16+24];
	mul.lo.s32 	%r95, %r94, %r93;
	ld.global.u32 	%r96, [%rd16+28];
	mul.lo.s32 	%r97, %r96, %r95;
	rem.u32 	%r98, %r97, %r17;
	mul.wide.u32 	%rd17, %r98, 4;
	add.s64 	%rd18, %rd1, %rd17;
	ld.global.u32 	%r99, [%rd18];
	add.s32 	%r100, %r99, 1;
	st.global.u32 	[%rd18], %r100;
	ld.global.u64 	%rd19, [seed];
	cvta.to.global.u64 	%rd20, %rd19;
	ld.global.u32 	%r101, [%rd20];
	mul.lo.s32 	%r102, %r101, %r62;
	ld.global.u32 	%r103, [%rd20+4];
	mul.lo.s32 	%r104, %r103, %r102;
	ld.global.u32 	%r105, [%rd20+8];
	mul.lo.s32 	%r106, %r105, %r104;
	ld.global.u32 	%r107, [%rd20+12];
	mul.lo.s32 	%r108, %r107, %r106;
	ld.global.u32 	%r109, [%rd20+16];
	mul.lo.s32 	%r110, %r109, %r108;
	ld.global.u32 	%r111, [%rd20+20];
	mul.lo.s32 	%r112, %r111, %r110;
	ld.global.u32 	%r113, [%rd20+24];
	mul.lo.s32 	%r114, %r113, %r112;
	ld.global.u32 	%r115, [%rd20+28];
	mul.lo.s32 	%r116, %r115, %r114;
	rem.u32 	%r117, %r116, %r17;
	mul.wide.u32 	%rd21, %r117, 4;
	add.s64 	%rd22, %rd1, %rd21;
	ld.global.u32 	%r118, [%rd22];
	add.s32 	%r119, %r118, 1;
	st.global.u32 	[%rd22], %r119;
	add.s32 	%r124, %r124, 4;
	add.s32 	%r123, %r123, 4;
	setp.ne.s32 	%p5, %r124, 0;
	@%p5 bra 	$L__BB0_6;
$L__BB0_7:
	ret;

}
	// .globl	_Z4testPj
.visible .entry _Z4testPj(
	.param .u64 .ptr .align 1 _Z4testPj_param_0
)
{
	.reg .b32 	%r<6>;
	.reg .b64 	%rd<5>;

	ld.param.u64 	%rd1, [_Z4testPj_param_0];
	cvta.to.global.u64 	%rd2, %rd1;
	mov.u32 	%r1, %ctaid.x;
	mov.u32 	%r2, %ntid.x;
	mov.u32 	%r3, %tid.x;
	mad.lo.s32 	%r4, %r1, %r2, %r3;
	mul.wide.u32 	%rd3, %r4, 4;
	add.s64 	%rd4, %rd2, %rd3;
	mov.b32 	%r5, 1;
	st.global.u32 	[%rd4], %r5;
	ret;

}


// ===== COMPILED SASS (sm_100) =====

	.target	sm_100

	.elftype	@"ET_EXEC"


//--------------------- .note.nv.tkinfo           --------------------------
	.section	.note.nv.tkinfo,"",@"SHT_NOTE"
	.sectionflags	@"SHF_NOTE_NV_TKINFO"
	.tkinfo
        /*0018*/ 	.word	0x00000002
        /*0030*/ 	.string	""
        /*0030*/ 	.string	"ptxas"
        /*0030*/ 	.string	"Cuda compilation tools, release 13.0, V13.0.88"
        /*0030*/ 	.string	"Build cuda_13.0.r13.0/compiler.36424714_0"
        /*0030*/ 	.string	"-arch sm_100 -m 64 "



//--------------------- .note.nv.cuinfo           --------------------------
	.section	.note.nv.cuinfo,"",@"SHT_NOTE"
	.sectionflags	@"SHF_NOTE_NV_CUINFO"
        /*0018*/ 	.short	0x0002
        /*001a*/ 	.short	0x0064
        /*001c*/ 	.short	0x0082
	.zero		2


//--------------------- .nv.info                  --------------------------
	.section	.nv.info,"",@"SHT_CUDA_INFO"
	.align	4


	//----- nvinfo : EIATTR_REGCOUNT
	.align		4
        /*0000*/ 	.byte	0x04, 0x2f
        /*0002*/ 	.short	(.L_2 - .L_1)
	.align		4
.L_1:
        /*0004*/ 	.word	index@(_Z3colPjjj)
        /*0008*/ 	.word	0x0000001f


	//----- nvinfo : EIATTR_FRAME_SIZE
	.align		4
.L_2:
        /*000c*/ 	.byte	0x04, 0x11
        /*000e*/ 	.short	(.L_4 - .L_3)
	.align		4
.L_3:
        /*0010*/ 	.word	index@(_Z3colPjjj)
        /*0014*/ 	.word	0x00000000


	//----- nvinfo : EIATTR_REGCOUNT
	.align		4
.L_4:
        /*0018*/ 	.byte	0x04, 0x2f
        /*001a*/ 	.short	(.L_6 - .L_5)
	.align		4
.L_5:
        /*001c*/ 	.word	index@(_Z4testPj)
        /*0020*/ 	.word	0x0000000a


	//----- nvinfo : EIATTR_FRAME_SIZE
	.align		4
.L_6:
        /*0024*/ 	.byte	0x04, 0x11
        /*0026*/ 	.short	(.L_8 - .L_7)
	.align		4
.L_7:
        /*0028*/ 	.word	index@(_Z4testPj)
        /*002c*/ 	.word	0x00000000


	//----- nvinfo : EIATTR_MIN_STACK_SIZE
	.align		4
.L_8:
        /*0030*/ 	.byte	0x04, 0x12
        /*0032*/ 	.short	(.L_10 - .L_9)
	.align		4
.L_9:
        /*0034*/ 	.word	index@(_Z4testPj)
        /*0038*/ 	.word	0x00000000


	//----- nvinfo : EIATTR_MIN_STACK_SIZE
	.align		4
.L_10:
        /*003c*/ 	.byte	0x04, 0x12
        /*003e*/ 	.short	(.L_12 - .L_11)
	.align		4
.L_11:
        /*0040*/ 	.word	index@(_Z3colPjjj)
        /*0044*/ 	.word	0x00000000
.L_12:


//--------------------- .nv.compat                --------------------------
	.section	.nv.compat,"",@"SHT_CUDA_COMPAT_INFO"
	.align	4
        /*0000*/ 	.byte	0x02, 0x09, 0x00, 0x00, 0x02, 0x02, 0x01, 0x00, 0x02, 0x05, 0x05, 0x00, 0x03, 0x07, 0x01, 0x01
        /*0010*/ 	.byte	0x02, 0x03, 0x00, 0x00, 0x02, 0x06, 0x01, 0x00, 0x04, 0x0b, 0x08, 0x00, 0x09, 0x00, 0x00, 0x00
        /*0020*/ 	.byte	0x00, 0x00, 0x00, 0x00


//--------------------- .nv.info._Z4testPj        --------------------------
	.section	.nv.info._Z4testPj,"",@"SHT_CUDA_INFO"
	.sectionflags	@""
	.align	4


	//----- nvinfo : EIATTR_CUDA_API_VERSION
	.align		4
        /*0000*/ 	.byte	0x04, 0x37
        /*0002*/ 	.short	(.L_14 - .L_13)
.L_13:
        /*0004*/ 	.word	0x00000082


	//----- nvinfo : EIATTR_KPARAM_INFO
	.align		4
.L_14:
        /*0008*/ 	.byte	0x04, 0x17
        /*000a*/ 	.short	(.L_16 - .L_15)
.L_15:
        /*000c*/ 	.word	0x00000000
        /*0010*/ 	.short	0x0000
        /*0012*/ 	.short	0x0000
        /*0014*/ 	.byte	0x00, 0xf5, 0x21, 0x00


	//----- nvinfo : EIATTR_SPARSE_MMA_MASK
	.align		4
.L_16:
        /*0018*/ 	.byte	0x03, 0x50
        /*001a*/ 	.short	0x0000


	//----- nvinfo : EIATTR_MAXREG_COUNT
	.align		4
        /*001c*/ 	.byte	0x03, 0x1b
        /*001e*/ 	.short	0x00ff


	//----- nvinfo : EIATTR_MERCURY_ISA_VERSION
	.align		4
        /*0020*/ 	.byte	0x03, 0x5f
        /*0022*/ 	.short	0x0101


	//----- nvinfo : EIATTR_VRC_CTA_INIT_COUNT
	.align		4
        /*0024*/ 	.byte	0x02, 0x4a
	.zero		1
	.zero		1


	//----- nvinfo : EIATTR_EXIT_INSTR_OFFSETS
	.align		4
        /*0028*/ 	.byte	0x04, 0x1c
        /*002a*/ 	.short	(.L_18 - .L_17)


	//   ....[0]....
.L_17:
        /*002c*/ 	.word	0x000000a0


	//----- nvinfo : EIATTR_CBANK_PARAM_SIZE
	.align		4
.L_18:
        /*0030*/ 	.byte	0x03, 0x19
        /*0032*/ 	.short	0x0008


	//----- nvinfo : EIATTR_PARAM_CBANK
	.align		4
        /*0034*/ 	.byte	0x04, 0x0a
        /*0036*/ 	.short	(.L_20 - .L_19)
	.align		4
.L_19:
        /*0038*/ 	.word	index@(.nv.constant0._Z4testPj)
        /*003c*/ 	.short	0x0380
        /*003e*/ 	.short	0x0008


	//----- nvinfo : EIATTR_SW_WAR
	.align		4
.L_20:
        /*0040*/ 	.byte	0x04, 0x36
        /*0042*/ 	.short	(.L_22 - .L_21)
.L_21:
        /*0044*/ 	.word	0x00000008
.L_22:


//--------------------- .nv.info._Z3colPjjj       --------------------------
	.section	.nv.info._Z3colPjjj,"",@"SHT_CUDA_INFO"
	.sectionflags	@""
	.align	4


	//----- nvinfo : EIATTR_CUDA_API_VERSION
	.align		4
        /*0000*/ 	.byte	0x04, 0x37
        /*0002*/ 	.short	(.L_24 - .L_23)
.L_23:
        /*0004*/ 	.word	0x00000082


	//----- nvinfo : EIATTR_KPARAM_INFO
	.align		4
.L_24:
        /*0008*/ 	.byte	0x04, 0x17
        /*000a*/ 	.short	(.L_26 - .L_25)
.L_25:
        /*000c*/ 	.word	0x00000000
        /*0010*/ 	.short	0x0002
        /*0012*/ 	.short	0x000c
        /*0014*/ 	.byte	0x00, 0xf0, 0x11, 0x00


	//----- nvinfo : EIATTR_KPARAM_INFO
	.align		4
.L_26:
        /*0018*/ 	.byte	0x04, 0x17
        /*001a*/ 	.short	(.L_28 - .L_27)
.L_27:
        /*001c*/ 	.word	0x00000000
        /*0020*/ 	.short	0x0001
        /*0022*/ 	.short	0x0008
        /*0024*/ 	.byte	0x00, 0xf0, 0x11, 0x00


	//----- nvinfo : EIATTR_KPARAM_INFO
	.align		4
.L_28:
        /*0028*/ 	.byte	0x04, 0x17
        /*002a*/ 	.short	(.L_30 - .L_29)
.L_29:
        /*002c*/ 	.word	0x00000000
        /*0030*/ 	.short	0x0000
        /*0032*/ 	.short	0x0000
        /*0034*/ 	.byte	0x00, 0xf5, 0x21, 0x00


	//----- nvinfo : EIATTR_SPARSE_MMA_MASK
	.align		4
.L_30:
        /*0038*/ 	.byte	0x03, 0x50
        /*003a*/ 	.short	0x0000


	//----- nvinfo : EIATTR_MAXREG_COUNT
	.align		4
        /*003c*/ 	.byte	0x03, 0x1b
        /*003e*/ 	.short	0x00ff


	//----- nvinfo : EIATTR_MERCURY_ISA_VERSION
	.align		4
        /*0040*/ 	.byte	0x03, 0x5f
        /*0042*/ 	.short	0x0101


	//----- nvinfo : EIATTR_VRC_CTA_INIT_COUNT
	.align		4
        /*0044*/ 	.byte	0x02, 0x4a
	.zero		1
	.zero		1


	//----- nvinfo : EIATTR_EXIT_INSTR_OFFSETS
	.align		4
        /*0048*/ 	.byte	0x04, 0x1c
        /*004a*/ 	.short	(.L_32 - .L_31)


	//   ....[0]....
.L_31:
        /*004c*/ 	.word	0x00000090


	//   ....[1]....
        /*0050*/ 	.word	0x000003e0


	//   ....[2]....
        /*0054*/ 	.word	0x00000c80


	//----- nvinfo : EIATTR_CRS_STACK_SIZE
	.align		4
.L_32:
        /*0058*/ 	.byte	0x04, 0x1e
        /*005a*/ 	.short	(.L_34 - .L_33)
.L_33:
        /*005c*/ 	.word	0x00000000


	//----- nvinfo : EIATTR_CBANK_PARAM_SIZE
	.align		4
.L_34:
        /*0060*/ 	.byte	0x03, 0x19
        /*0062*/ 	.short	0x0010


	//----- nvinfo : EIATTR_PARAM_CBANK
	.align		4
        /*0064*/ 	.byte	0x04, 0x0a
        /*0066*/ 	.short	(.L_36 - .L_35)
	.align		4
.L_35:
        /*0068*/ 	.word	index@(.nv.constant0._Z3colPjjj)
        /*006c*/ 	.short	0x0380
        /*006e*/ 	.short	0x0010


	//----- nvinfo : EIATTR_SW_WAR
	.align		4
.L_36:
        /*0070*/ 	.byte	0x04, 0x36
        /*0072*/ 	.short	(.L_38 - .L_37)
.L_37:
        /*0074*/ 	.word	0x00000008
.L_38:


//--------------------- .nv.callgraph             --------------------------
	.section	.nv.callgraph,"",@"SHT_CUDA_CALLGRAPH"
	.align	4
	.sectionentsize	8
	.align		4
        /*0000*/ 	.word	0x00000000
	.align		4
        /*0004*/ 	.word	0xffffffff
	.align		4
        /*0008*/ 	.word	0x00000000
	.align		4
        /*000c*/ 	.word	0xfffffffe
	.align		4
        /*0010*/ 	.word	0x00000000
	.align		4
        /*0014*/ 	.word	0xfffffffd
	.align		4
        /*0018*/ 	.word	0x00000000
	.align		4
        /*001c*/ 	.word	0xfffffffc


//--------------------- .nv.constant4             --------------------------
	.section	.nv.constant4,"a",@progbits
	.align	8
	.align		8
.nv.constant4:
        /*0000*/ 	.dword	seed


//--------------------- .text._Z4testPj           --------------------------
	.section	.text._Z4testPj,"ax",@progbits
	.align	128
        .global         _Z4testPj
        .type           _Z4testPj,@function
        .size           _Z4testPj,(.L_x_5 - _Z4testPj)
        .other          _Z4testPj,@"STO_CUDA_ENTRY STV_DEFAULT"
_Z4testPj:
.text._Z4testPj:
[----:B------:R-:W-:Y:S01]  /*0000*/  LDC R1, c[0x0][0x37c] ;  /* 0x0000df00ff017b82 */ /* 0x000fe20000000800 */
[----:B------:R-:W0:Y:S07]  /*0010*/  S2R R0, SR_TID.X ;  /* 0x0000000000007919 */ /* 0x000e2e0000002100 */
[----:B------:R-:W0:Y:S01]  /*0020*/  S2UR UR6, SR_CTAID.X ;  /* 0x00000000000679c3 */ /* 0x000e220000002500 */
[----:B------:R-:W1:Y:S01]  /*0030*/  LDCU.64 UR4, c[0x0][0x358] ;  /* 0x00006b00ff0477ac */ /* 0x000e620008000a00 */
[----:B------:R-:W-:-:S06]  /*0040*/  HFMA2 R7, -RZ, RZ, 0, 5.9604644775390625e-08 ;  /* 0x00000001ff077431 */ /* 0x000fcc00000001ff */
[----:B------:R-:W0:Y:S08]  /*0050*/  LDC R5, c[0x0][0x360] ;  /* 0x0000d800ff057b82 */ /* 0x000e300000000800 */
[----:B------:R-:W2:Y:S01]  /*0060*/  LDC.64 R2, c[0x0][0x380] ;  /* 0x0000e000ff027b82 */ /* 0x000ea20000000a00 */
[----:B0-----:R-:W-:-:S04]  /*0070*/  IMAD R5, R5, UR6, R0 ;  /* 0x0000000605057c24 */ /* 0x001fc8000f8e0200 */
[----:B--2---:R-:W-:-:S05]  /*0080*/  IMAD.WIDE.U32 R2, R5, 0x4, R2 ;  /* 0x0000000405027825 */ /* 0x004fca00078e0002 */
[----:B-1----:R-:W-:Y:S01]  /*0090*/  STG.E desc[UR4][R2.64], R7 ;  /* 0x0000000702007986 */ /* 0x002fe2000c101904 */
[----:B------:R-:W-:Y:S05]  /*00a0*/  EXIT ;  /* 0x000000000000794d */ /* 0x000fea0003800000 */
.L_x_0:
[----:B------:R-:W-:-:S00]  /*00b0*/  BRA `(.L_x_0) ;  /* 0xfffffffc00fc7947 */ /* 0x000fc0000383ffff */
[----:B------:R-:W-:-:S00]  /*00c0*/  NOP ;  /* 0x0000000000007918 */ /* 0x000fc00000000000 */
        /* <DEDUP_REMOVED lines=11> */
.L_x_5:


//--------------------- .text._Z3colPjjj          --------------------------
	.section	.text._Z3colPjjj,"ax",@progbits
	.align	128
        .global         _Z3colPjjj
        .type           _Z3colPjjj,@function
        .size           _Z3colPjjj,(.L_x_6 - _Z3colPjjj)
        .other          _Z3colPjjj,@"STO_CUDA_ENTRY STV_DEFAULT"
_Z3colPjjj:
.text._Z3colPjjj:
[----:B------:R-:W-:Y:S01]  /*0000*/  LDC R1, c[0x0][0x37c] ;  /* 0x0000df00ff017b82 */ /* 0x000fe20000000800 */
[----:B------:R-:W0:Y:S07]  /*0010*/  S2R R3, SR_TID.X ;  /* 0x0000000000037919 */ /* 0x000e2e0000002100 */
[----:B------:R-:W0:Y:S08]  /*0020*/  S2UR UR4, SR_CTAID.X ;  /* 0x00000000000479c3 */ /* 0x000e300000002500 */
[----:B------:R-:W0:Y:S08]  /*0030*/  LDC R0, c[0x0][0x360] ;  /* 0x0000d800ff007b82 */ /* 0x000e300000000800 */
[----:B------:R-:W1:Y:S01]  /*0040*/  LDC R8, c[0x0][0x388] ;  /* 0x0000e200ff087b82 */ /* 0x000e620000000800 */
[----:B0-----:R-:W-:-:S04]  /*0050*/  IMAD R0, R0, UR4, R3 ;  /* 0x0000000400007c24 */ /* 0x001fc8000f8e0203 */
[----:B-1----:R-:W-:-:S05]  /*0060*/  IMAD R5, R0, R8, RZ ;  /* 0x0000000800057224 */ /* 0x002fca00078e02ff */
[----:B------:R-:W-:-:S04]  /*0070*/  IADD3 R0, PT, PT, R5, R8, RZ ;  /* 0x0000000805007210 */ /* 0x000fc80007ffe0ff */
[----:B------:R-:W-:-:S13]  /*0080*/  ISETP.GE.U32.AND P0, PT, R5, R0, PT ;  /* 0x000000000500720c */ /* 0x000fda0003f06070 */
[----:B------:R-:W-:Y:S05]  /*0090*/  @P0 EXIT ;  /* 0x000000000000094d */ /* 0x000fea0003800000 */
[C---:B------:R-:W-:Y:S01]  /*00a0*/  IADD3 R2, PT, PT, R8.reuse, -0x1, RZ ;  /* 0xffffffff08027810 */ /* 0x040fe20007ffe0ff */
[----:B------:R-:W0:Y:S01]  /*00b0*/  LDCU.64 UR4, c[0x0][0x358] ;  /* 0x00006b00ff0477ac */ /* 0x000e220008000a00 */
[----:B------:R-:W-:Y:S02]  /*00c0*/  LOP3.LUT P1, R8, R8, 0x3, RZ, 0xc0, !PT ;  /* 0x0000000308087812 */ /* 0x000fe4000782c0ff */
[----:B------:R-:W-:-:S11]  /*00d0*/  ISETP.GE.U32.AND P0, PT, R2, 0x3, PT ;  /* 0x000000030200780c */ /* 0x000fd60003f06070 */
[----:B------:R-:W-:Y:S05]  /*00e0*/  @!P1 BRA `(.L_x_1) ;  /* 0x0000000000bc9947 */ /* 0x000fea0003800000 */
[----:B------:R-:W1:Y:S01]  /*00f0*/  LDCU UR6, c[0x0][0x38c] ;  /* 0x00007180ff0677ac */ /* 0x000e620008000800 */
[----:B------:R-:W2:Y:S01]  /*0100*/  LDC.64 R2, c[0x4][RZ] ;  /* 0x01000000ff027b82 */ /* 0x000ea20000000a00 */
[----:B------:R-:W-:Y:S01]  /*0110*/  HFMA2 R6, -RZ, RZ, 0, 0 ;  /* 0x00000000ff067431 */ /* 0x000fe200000001ff */
[----:B-1----:R-:W1:Y:S01]  /*0120*/  I2F.U32.RP R9, UR6 ;  /* 0x0000000600097d06 */ /* 0x002e620008209000 */
[----:B------:R-:W-:-:S07]  /*0130*/  ISETP.NE.U32.AND P1, PT, RZ, UR6, PT ;  /* 0x00000006ff007c0c */ /* 0x000fce000bf25070 */
[----:B-1----:R-:W1:Y:S02]  /*0140*/  MUFU.RCP R9, R9 ;  /* 0x0000000900097308 */ /* 0x002e640000001000 */
[----:B-1----:R-:W-:-:S06]  /*0150*/  IADD3 R10, PT, PT, R9, 0xffffffe, RZ ;  /* 0x0ffffffe090a7810 */ /* 0x002fcc0007ffe0ff */
[----:B------:R-:W1:Y:S02]  /*0160*/  F2I.FTZ.U32.TRUNC.NTZ R7, R10 ;  /* 0x0000000a00077305 */ /* 0x000e64000021f000 */
[----:B-1----:R-:W-:-:S05]  /*0170*/  IADD3 R11, PT, PT, RZ, -R7, RZ ;  /* 0x80000007ff0b7210 */ /* 0x002fca0007ffe0ff */
[----:B------:R-:W-:-:S04]  /*0180*/  IMAD R11, R11, UR6, RZ ;  /* 0x000000060b0b7c24 */ /* 0x000fc8000f8e02ff */
[----:B------:R-:W-:Y:S01]  /*0190*/  IMAD.HI.U32 R4, R7, R11, R6 ;  /* 0x0000000b07047227 */ /* 0x000fe200078e0006 */
[----:B------:R-:W-:Y:S02]  /*01a0*/  IADD3 R7, PT, PT, -R8, RZ, RZ ;  /* 0x000000ff08077210 */ /* 0x000fe40007ffe1ff */
[----:B--2---:R-:W-:-:S07]  /*01b0*/  LOP3.LUT R6, RZ, UR6, RZ, 0x33, !PT ;  /* 0x00000006ff067c12 */ /* 0x004fce000f8e33ff */
.L_x_2:
[----:B01----:R-:W2:Y:S04]  /*01c0*/  LDG.E.64 R8, desc[UR4][R2.64] ;  /* 0x0000000402087981 */ /* 0x003ea8000c1e1b00 */
[----:B--2---:R-:W2:Y:S04]  /*01d0*/  LDG.E R10, desc[UR4][R8.64] ;  /* 0x00000004080a7981 */ /* 0x004ea8000c1e1900 */
[----:B------:R-:W3:Y:S04]  /*01e0*/  LDG.E R11, desc[UR4][R8.64+0x4] ;  /* 0x00000404080b7981 */ /* 0x000ee8000c1e1900 */
[----:B------:R-:W4:Y:S04]  /*01f0*/  LDG.E R13, desc[UR4][R8.64+0x8] ;  /* 0x00000804080d7981 */ /* 0x000f28000c1e1900 */
[----:B------:R-:W5:Y:S04]  /*0200*/  LDG.E R15, desc[UR4][R8.64+0xc] ;  /* 0x00000c04080f7981 */ /* 0x000f68000c1e1900 */
[----:B------:R-:W5:Y:S04]  /*0210*/  LDG.E R17, desc[UR4][R8.64+0x10] ;  /* 0x0000100408117981 */ /* 0x000f68000c1e1900 */
[----:B------:R-:W5:Y:S04]  /*0220*/  LDG.E R19, desc[UR4][R8.64+0x14] ;  /* 0x0000140408137981 */ /* 0x000f68000c1e1900 */
[----:B------:R-:W5:Y:S04]  /*0230*/  LDG.E R21, desc[UR4][R8.64+0x18] ;  /* 0x0000180408157981 */ /* 0x000f68000c1e1900 */
[----:B------:R0:W5:Y:S02]  /*0240*/  LDG.E R23, desc[UR4][R8.64+0x1c] ;  /* 0x00001c0408177981 */ /* 0x000164000c1e1900 */
[----:B0-----:R-:W0:Y:S01]  /*0250*/  LDC.64 R8, c[0x0][0x380] ;  /* 0x0000e000ff087b82 */ /* 0x001e220000000a00 */
[----:B--2---:R-:W-:-:S04]  /*0260*/  IMAD R10, R10, R5, RZ ;  /* 0x000000050a0a7224 */ /* 0x004fc800078e02ff */
[----:B---3--:R-:W-:-:S04]  /*0270*/  IMAD R10, R10, R11, RZ ;  /* 0x0000000b0a0a7224 */ /* 0x008fc800078e02ff */
[----:B----4-:R-:W-:-:S04]  /*0280*/  IMAD R10, R10, R13, RZ ;  /* 0x0000000d0a0a7224 */ /* 0x010fc800078e02ff */
[----:B-----5:R-:W-:-:S04]  /*0290*/  IMAD R10, R10, R15, RZ ;  /* 0x0000000f0a0a7224 */ /* 0x020fc800078e02ff */
[----:B------:R-:W-:-:S04]  /*02a0*/  IMAD R10, R10, R17, RZ ;  /* 0x000000110a0a7224 */ /* 0x000fc800078e02ff */
[----:B------:R-:W-:-:S04]  /*02b0*/  IMAD R10, R10, R19, RZ ;  /* 0x000000130a0a7224 */ /* 0x000fc800078e02ff */
[----:B------:R-:W-:-:S04]  /*02c0*/  IMAD R10, R10, R21, RZ ;  /* 0x000000150a0a7224 */ /* 0x000fc800078e02ff */
[----:B------:R-:W-:-:S04]  /*02d0*/  IMAD R23, R10, R23, RZ ;  /* 0x000000170a177224 */ /* 0x000fc800078e02ff */
[----:B------:R-:W-:-:S05]  /*02e0*/  IMAD.HI.U32 R10, R4, R23, RZ ;  /* 0x00000017040a7227 */ /* 0x000fca00078e00ff */
[----:B------:R-:W-:-:S05]  /*02f0*/  IADD3 R10, PT, PT, -R10, RZ, RZ ;  /* 0x000000ff0a0a7210 */ /* 0x000fca0007ffe1ff */
[----:B------:R-:W-:-:S05]  /*0300*/  IMAD R23, R10, UR6, R23 ;  /* 0x000000060a177c24 */ /* 0x000fca000f8e0217 */
[----:B------:R-:W-:-:S13]  /*0310*/  ISETP.GE.U32.AND P2, PT, R23, UR6, PT ;  /* 0x0000000617007c0c */ /* 0x000fda000bf46070 */
[----:B------:R-:W-:-:S04]  /*0320*/  @P2 IADD3 R23, PT, PT, R23, -UR6, RZ ;  /* 0x8000000617172c10 */ /* 0x000fc8000fffe0ff */
[----:B------:R-:W-:-:S13]  /*0330*/  ISETP.GE.U32.AND P2, PT, R23, UR6, PT ;  /* 0x0000000617007c0c */ /* 0x000fda000bf46070 */
[----:B------:R-:W-:-:S04]  /*0340*/  @P2 IADD3 R23, PT, PT, R23, -UR6, RZ ;  /* 0x8000000617172c10 */ /* 0x000fc8000fffe0ff */
[----:B------:R-:W-:-:S05]  /*0350*/  SEL R23, R6, R23, !P1 ;  /* 0x0000001706177207 */ /* 0x000fca0004800000 */
[----:B0-----:R-:W-:-:S05]  /*0360*/  IMAD.WIDE.U32 R8, R23, 0x4, R8 ;  /* 0x0000000417087825 */ /* 0x001fca00078e0008 */
[----:B------:R-:W2:Y:S01]  /*0370*/  LDG.E R10, desc[UR4][R8.64] ;  /* 0x00000004080a7981 */ /* 0x000ea2000c1e1900 */
[----:B------:R-:W-:Y:S02]  /*0380*/  IADD3 R7, PT, PT, R7, 0x1, RZ ;  /* 0x0000000107077810 */ /* 0x000fe40007ffe0ff */
[----:B------:R-:W-:Y:S02]  /*0390*/  IADD3 R5, PT, PT, R5, 0x1, RZ ;  /* 0x0000000105057810 */ /* 0x000fe40007ffe0ff */
[----:B------:R-:W-:Y:S02]  /*03a0*/  ISETP.NE.AND P2, PT, R7, RZ, PT ;  /* 0x000000ff0700720c */ /* 0x000fe40003f45270 */
[----:B--2---:R-:W-:-:S05]  /*03b0*/  IADD3 R11, PT, PT, R10, 0x1, RZ ;  /* 0x000000010a0b7810 */ /* 0x004fca0007ffe0ff */
[----:B------:R1:W-:Y:S06]  /*03c0*/  STG.E desc[UR4][R8.64], R11 ;  /* 0x0000000b08007986 */ /* 0x0003ec000c101904 */
[----:B------:R-:W-:Y:S05]  /*03d0*/  @P2 BRA `(.L_x_2) ;  /* 0xfffffffc00782947 */ /* 0x000fea000383ffff */
.L_x_1:
[----:B0-----:R-:W-:Y:S05]  /*03e0*/  @!P0 EXIT ;  /* 0x000000000000894d */ /* 0x001fea0003800000 */
[----:B------:R-:W1:Y:S01]  /*03f0*/  LDCU UR6, c[0x0][0x38c] ;  /* 0x00007180ff0677ac */ /* 0x000e620008000800 */
[----:B------:R-:W0:Y:S01]  /*0400*/  LDC.64 R2, c[0x4][RZ] ;  /* 0x01000000ff027b82 */ /* 0x000e220000000a00 */
[----:B------:R-:W-:Y:S01]  /*0410*/  HFMA2 R6, -RZ, RZ, 0, 0 ;  /* 0x00000000ff067431 */ /* 0x000fe200000001ff */
[----:B------:R-:W-:Y:S02]  /*0420*/  IADD3 R0, PT, PT, -R0, R5, RZ ;  /* 0x0000000500007210 */ /* 0x000fe40007ffe1ff */
[----:B------:R-:W-:Y:S01]  /*0430*/  IADD3 R5, PT, PT, R5, 0x1, RZ ;  /* 0x0000000105057810 */ /* 0x000fe20007ffe0ff */
        /* <DEDUP_REMOVED lines=8> */
[----:B0-----:R-:W-:-:S07]  /*04c0*/  LOP3.LUT R6, RZ, UR6, RZ, 0x33, !PT ;  /* 0x00000006ff067c12 */ /* 0x001fce000f8e33ff */
.L_x_3:
[----:B0-----:R-:W2:Y:S01]  /*04d0*/  LDG.E.64 R8, desc[UR4][R2.64] ;  /* 0x0000000402087981 */ /* 0x001ea2000c1e1b00 */
[----:B------:R-:W-:-:S03]  /*04e0*/  IADD3 R7, PT, PT, R5, -0x1, RZ ;  /* 0xffffffff05077810 */ /* 0x000fc60007ffe0ff */
        /* <DEDUP_REMOVED lines=26> */
[----:B------:R-:W2:Y:S02]  /*0690*/  LDG.E R7, desc[UR4][R10.64] ;  /* 0x000000040a077981 */ /* 0x000ea4000c1e1900 */
[----:B--2---:R-:W-:-:S05]  /*06a0*/  IADD3 R7, PT, PT, R7, 0x1, RZ ;  /* 0x0000000107077810 */ /* 0x004fca0007ffe0ff */
[----:B------:R0:W-:Y:S04]  /*06b0*/  STG.E desc[UR4][R10.64], R7 ;  /* 0x000000070a007986 */ /* 0x0001e8000c101904 */
[----:B------:R-:W2:Y:S04]  /*06c0*/  LDG.E.64 R12, desc[UR4][R2.64] ;  /* 0x00000004020c7981 */ /* 0x000ea8000c1e1b00 */
[----:B--2---:R-:W2:Y:S04]  /*06d0*/  LDG.E R14, desc[UR4][R12.64] ;  /* 0x000000040c0e7981 */ /* 0x004ea8000c1e1900 */
[----:B------:R-:W3:Y:S04]  /*06e0*/  LDG.E R15, desc[UR4][R12.64+0x4] ;  /* 0x000004040c0f7981 */ /* 0x000ee8000c1e1900 */
[----:B------:R-:W4:Y:S04]  /*06f0*/  LDG.E R17, desc[UR4][R12.64+0x8] ;  /* 0x000008040c117981 */ /* 0x000f28000c1e1900 */
[----:B------:R-:W5:Y:S04]  /*0700*/  LDG.E R19, desc[UR4][R12.64+0xc] ;  /* 0x00000c040c137981 */ /* 0x000f68000c1e1900 */
[----:B------:R-:W5:Y:S04]  /*0710*/  LDG.E R21, desc[UR4][R12.64+0x10] ;  /* 0x000010040c157981 */ /* 0x000f68000c1e1900 */
[----:B------:R-:W5:Y:S04]  /*0720*/  LDG.E R23, desc[UR4][R12.64+0x14] ;  /* 0x000014040c177981 */ /* 0x000f68000c1e1900 */
[----:B------:R-:W5:Y:S04]  /*0730*/  LDG.E R25, desc[UR4][R12.64+0x18] ;  /* 0x000018040c197981 */ /* 0x000f68000c1e1900 */
[----:B------:R-:W5:Y:S01]  /*0740*/  LDG.E R27, desc[UR4][R12.64+0x1c] ;  /* 0x00001c040c1b7981 */ /* 0x000f62000c1e1900 */
        /* <DEDUP_REMOVED lines=8> */
[----:B0-----:R-:W-:-:S05]  /*07d0*/  IMAD.HI.U32 R7, R4, R27, RZ ;  /* 0x0000001b04077227 */ /* 0x001fca00078e00ff */
[----:B------:R-:W-:-:S05]  /*07e0*/  IADD3 R10, PT, PT, -R7, RZ, RZ ;  /* 0x000000ff070a7210 */ /* 0x000fca0007ffe1ff */
[----:B------:R-:W-:-:S05]  /*07f0*/  IMAD R27, R10, UR6, R27 ;  /* 0x000000060a1b7c24 */ /* 0x000fca000f8e021b */
[----:B------:R-:W-:-:S13]  /*0800*/  ISETP.GE.U32.AND P1, PT, R27, UR6, PT ;  /* 0x000000061b007c0c */ /* 0x000fda000bf26070 */
[----:B------:R-:W-:-:S04]  /*0810*/  @P1 IADD3 R27, PT, PT, R27, -UR6, RZ ;  /* 0x800000061b1b1c10 */ /* 0x000fc8000fffe0ff */
[----:B------:R-:W-:-:S13]  /*0820*/  ISETP.GE.U32.AND P1, PT, R27, UR6, PT ;  /* 0x000000061b007c0c */ /* 0x000fda000bf26070 */
[----:B------:R-:W-:-:S04]  /*0830*/  @P1 IADD3 R27, PT, PT, R27, -UR6, RZ ;  /* 0x800000061b1b1c10 */ /* 0x000fc8000fffe0ff */
[----:B------:R-:W-:-:S05]  /*0840*/  SEL R11, R6, R27, !P0 ;  /* 0x0000001b060b7207 */ /* 0x000fca0004000000 */
[----:B------:R-:W-:-:S05]  /*0850*/  IMAD.WIDE.U32 R10, R11, 0x4, R8 ;  /* 0x000000040b0a7825 */ /* 0x000fca00078e0008 */
        /* <DEDUP_REMOVED lines=12> */
[----:B--2---:R-:W-:-:S04]  /*0920*/  IMAD R14, R14, R5, R14 ;  /* 0x000000050e0e7224 */ /* 0x004fc800078e020e */
        /* <DEDUP_REMOVED lines=19> */
[----:B------:R-:W2:Y:S01]  /*0a60*/  LDG.E.64 R12, desc[UR4][R2.64] ;  /* 0x00000004020c7981 */ /* 0x000ea2000c1e1b00 */
[----:B------:R-:W-:-:S03]  /*0a70*/  IADD3 R7, PT, PT, R5, 0x2, RZ ;  /* 0x0000000205077810 */ /* 0x000fc60007ffe0ff */
        /* <DEDUP_REMOVED lines=25> */
[----:B------:R-:W2:Y:S01]  /*0c10*/  LDG.E R7, desc[UR4][R8.64] ;  /* 0x0000000408077981 */ /* 0x000ea2000c1e1900 */
[----:B------:R-:W-:Y:S02]  /*0c20*/  IADD3 R0, PT, PT, R0, 0x4, RZ ;  /* 0x0000000400007810 */ /* 0x000fe40007ffe0ff */
[----:B------:R-:W-:Y:S02]  /*0c30*/  IADD3 R5, PT, PT, R5, 0x4, RZ ;  /* 0x0000000405057810 */ /* 0x000fe40007ffe0ff */
[----:B------:R-:W-:Y:S02]  /*0c40*/  ISETP.NE.AND P1, PT, R0, RZ, PT ;  /* 0x000000ff0000720c */ /* 0x000fe40003f25270 */
[----:B--2---:R-:W-:-:S05]  /*0c50*/  IADD3 R7, PT, PT, R7, 0x1, RZ ;  /* 0x0000000107077810 */ /* 0x004fca0007ffe0ff */
[----:B------:R0:W-:Y:S06]  /*0c60*/  STG.E desc[UR4][R8.64], R7 ;  /* 0x0000000708007986 */ /* 0x0001ec000c101904 */
[----:B------:R-:W-:Y:S05]  /*0c70*/  @P1 BRA `(.L_x_3) ;  /* 0xfffffff800141947 */ /* 0x000fea000383ffff */
[----:B------:R-:W-:Y:S05]  /*0c80*/  EXIT ;  /* 0x000000000000794d */ /* 0x000fea0003800000 */
.L_x_4:
        /* <DEDUP_REMOVED lines=15> */
.L_x_6:


//--------------------- .nv.shared.reserved.0     --------------------------
	.section	.nv.shared.reserved.0,"aw",@nobits
	.weak		__nv_reservedSMEM_offset_0_alias
	.size		__nv_reservedSMEM_offset_0_alias, 0, 64
	.other		__nv_reservedSMEM_offset_0_alias,@"STO_CUDA_RESERVED_SHARED STV_DEFAULT"
__nv_reservedSMEM_offset_0_alias:
	.zero		0
	.zero		64


//--------------------- .nv.global                --------------------------
	.section	.nv.global,"aw",@nobits
	.align	8
.nv.global:
	.type		seed,@object
	.size		seed,(.L_0 - seed)
seed:
	.zero		8
.L_0:


//--------------------- .nv.constant0._Z4testPj   --------------------------
	.section	.nv.constant0._Z4testPj,"a",@progbits
	.sectionflags	@""
	.align	4
.nv.constant0._Z4testPj:
	.zero		904


//--------------------- .nv.constant0._Z3colPjjj  --------------------------
	.section	.nv.constant0._Z3colPjjj,"a",@progbits
	.sectionflags	@""
	.align	4
.nv.constant0._Z3colPjjj:
	.zero		912


//--------------------- SYMBOLS --------------------------

	.type		.nv.reservedSmem.offset0,@object
	.size		.nv.reservedSmem.offset0,0x4
